	.headerflags	@"EF_CUDA_TEXMODE_UNIFIED EF_CUDA_64BIT_ADDRESS EF_CUDA_ACCELERATORS EF_CUDA_SM90 EF_CUDA_VIRTUAL_SM(EF_CUDA_SM90)"
	.elftype	@"ET_EXEC"


//--------------------- .nv.info                  --------------------------
	.section	.nv.info,"",@"SHT_CUDA_INFO"
	.align	4


	//----- nvinfo : EIATTR_REGCOUNT
	.align		4
        /*0000*/ 	.byte	0x04, 0x2f
        /*0002*/ 	.short	(.L_1 - .L_0)
	.align		4
.L_0:
        /*0004*/ 	.word	index@(triton_poi_fused_reflection_pad2d_40)
        /*0008*/ 	.word	0x0000001c


	//----- nvinfo : EIATTR_MIN_STACK_SIZE
	.align		4
.L_1:
        /*000c*/ 	.byte	0x04, 0x12
        /*000e*/ 	.short	(.L_3 - .L_2)
	.align		4
.L_2:
        /*0010*/ 	.word	index@(triton_poi_fused_reflection_pad2d_40)
        /*0014*/ 	.word	0x00000000


	//----- nvinfo : EIATTR_FRAME_SIZE
	.align		4
.L_3:
        /*0018*/ 	.byte	0x04, 0x11
        /*001a*/ 	.short	(.L_5 - .L_4)
	.align		4
.L_4:
        /*001c*/ 	.word	index@(triton_poi_fused_reflection_pad2d_40)
        /*0020*/ 	.word	0x00000000


	//----- nvinfo : EIATTR_MIN_STACK_SIZE
	.align		4
.L_5:
        /*0024*/ 	.byte	0x04, 0x12
        /*0026*/ 	.short	(.L_7 - .L_6)
	.align		4
.L_6:
        /*0028*/ 	.word	index@(triton_poi_fused_reflection_pad2d_40)
        /*002c*/ 	.word	0x00000000
.L_7:


//--------------------- .nv.info.triton_poi_fused_reflection_pad2d_40 --------------------------
	.section	.nv.info.triton_poi_fused_reflection_pad2d_40,"",@"SHT_CUDA_INFO"
	.sectionflags	@""
	.align	4


	//----- nvinfo : EIATTR_CUDA_API_VERSION
	.align		4
        /*0000*/ 	.byte	0x04, 0x37
        /*0002*/ 	.short	(.L_9 - .L_8)
.L_8:
        /*0004*/ 	.word	0x0000007c


	//----- nvinfo : EIATTR_KPARAM_INFO
	.align		4
.L_9:
        /*0008*/ 	.byte	0x04, 0x17
        /*000a*/ 	.short	(.L_11 - .L_10)
.L_10:
        /*000c*/ 	.word	0x00000000
        /*0010*/ 	.short	0x0002
        /*0012*/ 	.short	0x0010
        /*0014*/ 	.byte	0x00, 0xf0, 0x11, 0x00


	//----- nvinfo : EIATTR_KPARAM_INFO
	.align		4
.L_11:
        /*0018*/ 	.byte	0x04, 0x17
        /*001a*/ 	.short	(.L_13 - .L_12)
.L_12:
        /*001c*/ 	.word	0x00000000
        /*0020*/ 	.short	0x0001
        /*0022*/ 	.short	0x0008
        /*0024*/ 	.byte	0x00, 0xf4, 0x21, 0x00


	//----- nvinfo : EIATTR_KPARAM_INFO
	.align		4
.L_13:
        /*0028*/ 	.byte	0x04, 0x17
        /*002a*/ 	.short	(.L_15 - .L_14)
.L_14:
        /*002c*/ 	.word	0x00000000
        /*0030*/ 	.short	0x0000
        /*0032*/ 	.short	0x0000
        /*0034*/ 	.byte	0x00, 0xf4, 0x21, 0x00


	//----- nvinfo : EIATTR_SPARSE_MMA_MASK
	.align		4
.L_15:
        /*0038*/ 	.byte	0x03, 0x50
        /*003a*/ 	.short	0x0000


	//----- nvinfo : EIATTR_MAXREG_COUNT
	.align		4
        /*003c*/ 	.byte	0x03, 0x1b
        /*003e*/ 	.short	0x00ff


	//----- nvinfo : EIATTR_EXIT_INSTR_OFFSETS
	.align		4
        /*0040*/ 	.byte	0x04, 0x1c
        /*0042*/ 	.short	(.L_17 - .L_16)


	//   ....[0]....
.L_16:
        /*0044*/ 	.word	0x00000af0


	//   ....[1]....
        /*0048*/ 	.word	0x00000b10


	//----- nvinfo : EIATTR_REQNTID
	.align		4
.L_17:
        /*004c*/ 	.byte	0x04, 0x10
        /*004e*/ 	.short	(.L_19 - .L_18)
.L_18:
        /*0050*/ 	.word	0x00000080
        /*0054*/ 	.word	0x00000001
        /*0058*/ 	.word	0x00000001


	//----- nvinfo : EIATTR_CBANK_PARAM_SIZE
	.align		4
.L_19:
        /*005c*/ 	.byte	0x03, 0x19
        /*005e*/ 	.short	0x0014


	//----- nvinfo : EIATTR_PARAM_CBANK
	.align		4
        /*0060*/ 	.byte	0x04, 0x0a
        /*0062*/ 	.short	(.L_21 - .L_20)
	.align		4
.L_20:
        /*0064*/ 	.word	index@(.nv.constant0.triton_poi_fused_reflection_pad2d_40)
        /*0068*/ 	.short	0x0210
        /*006a*/ 	.short	0x0014


	//----- nvinfo : EIATTR_SW_WAR
	.align		4
.L_21:
        /*006c*/ 	.byte	0x04, 0x36
        /*006e*/ 	.short	(.L_23 - .L_22)
.L_22:
        /*0070*/ 	.word	0x00000008
.L_23:


//--------------------- .nv.callgraph             --------------------------
	.section	.nv.callgraph,"",@"SHT_CUDA_CALLGRAPH"
	.align	4
	.sectionentsize	8
	.align		4
        /*0000*/ 	.word	0x00000000
	.align		4
        /*0004*/ 	.word	0xffffffff
	.align		4
        /*0008*/ 	.word	0x00000000
	.align		4
        /*000c*/ 	.word	0xfffffffe
	.align		4
        /*0010*/ 	.word	0x00000000
	.align		4
        /*0014*/ 	.word	0xfffffffd
	.align		4
        /*0018*/ 	.word	0x00000000
	.align		4
        /*001c*/ 	.word	0xfffffffc


//--------------------- .text.triton_poi_fused_reflection_pad2d_40 --------------------------
	.section	.text.triton_poi_fused_reflection_pad2d_40,"ax",@progbits
	.align	128
        .global         triton_poi_fused_reflection_pad2d_40
        .type           triton_poi_fused_reflection_pad2d_40,@function
        .size           triton_poi_fused_reflection_pad2d_40,(.L_x_1 - triton_poi_fused_reflection_pad2d_40)
        .other          triton_poi_fused_reflection_pad2d_40,@"STO_CUDA_ENTRY STV_DEFAULT"
triton_poi_fused_reflection_pad2d_40:
.text.triton_poi_fused_reflection_pad2d_40:
[----:B------:R-:W0:Y:S02]  /*0000*/  LDC R1, c[0x0][0x28] ;  /* 0x00000a00ff017b82 */ /* 0x000e240000000800 */
[----:B------:R-:W1:Y:S01]  /*0010*/  S2R R0, SR_TID.X ;  /* 0x0000000000007919 */ /* 0x000e620000002100 */
[----:B------:R-:W-:Y:S01]  /*0020*/  ULDC.64 UR4, c[0x0][0x208] ;  /* 0x0000820000047ab9 */ /* 0x000fe20000000a00 */
[----:B------:R-:W2:Y:S01]  /*0030*/  S2R R3, SR_CTAID.X ;  /* 0x0000000000037919 */ /* 0x000ea20000002500 */
[----:B-1----:R-:W-:-:S05]  /*0040*/  IMAD.SHL.U32 R0, R0, 0x4, RZ ;  /* 0x0000000400007824 */ /* 0x002fca00078e00ff */
[----:B------:R-:W-:-:S05]  /*0050*/  LOP3.LUT R0, R0, 0x1fc, RZ, 0xc0, !PT ;  /* 0x000001fc00007812 */ /* 0x000fca00078ec0ff */
[----:B--2---:R-:W-:-:S04]  /*0060*/  IMAD R0, R3, 0x400, R0 ;  /* 0x0000040003007824 */ /* 0x004fc800078e0200 */
[C---:B------:R-:W-:Y:S01]  /*0070*/  IMAD.HI R3, R0.reuse, 0xfa1a959, RZ ;  /* 0x0fa1a95900037827 */ /* 0x040fe200078e02ff */
[----:B------:R-:W-:Y:S02]  /*0080*/  IADD3 R9, R0, 0x1, RZ ;  /* 0x0000000100097810 */ /* 0x000fe40007ffe0ff */
[----:B------:R-:W-:Y:S01]  /*0090*/  IADD3 R4, R0, 0x200, RZ ;  /* 0x0000020000047810 */ /* 0x000fe20007ffe0ff */
[C---:B------:R-:W-:Y:S01]  /*00a0*/  VIADD R6, R0.reuse, 0x2 ;  /* 0x0000000200067836 */ /* 0x040fe20000000000 */
[----:B------:R-:W-:Y:S01]  /*00b0*/  SHF.R.U32.HI R14, RZ, 0x1f, R3 ;  /* 0x0000001fff0e7819 */ /* 0x000fe20000011603 */
[----:B------:R-:W-:Y:S01]  /*00c0*/  IMAD.HI R5, R0, 0x7e8472a9, RZ ;  /* 0x7e8472a900057827 */ /* 0x000fe200078e02ff */
[----:B------:R-:W-:Y:S02]  /*00d0*/  ISETP.GE.AND P1, PT, R4, 0x418240, PT ;  /* 0x004182400400780c */ /* 0x000fe40003f26270 */
[----:B------:R-:W-:Y:S01]  /*00e0*/  LEA.HI R3, R3, R14, RZ, 0x12 ;  /* 0x0000000e03037211 */ /* 0x000fe200078f90ff */
[----:B------:R-:W-:Y:S01]  /*00f0*/  VIADD R8, R0, 0x3 ;  /* 0x0000000300087836 */ /* 0x000fe20000000000 */
[----:B------:R-:W-:Y:S01]  /*0100*/  SHF.R.U32.HI R2, RZ, 0x1f, R5 ;  /* 0x0000001fff027819 */ /* 0x000fe20000011605 */
[----:B------:R-:W-:Y:S01]  /*0110*/  IMAD.HI R13, R6, 0x7e8472a9, RZ ;  /* 0x7e8472a9060d7827 */ /* 0x000fe200078e02ff */
[----:B------:R-:W-:-:S02]  /*0120*/  ISETP.GE.AND P0, PT, R0, 0x418240, PT ;  /* 0x004182400000780c */ /* 0x000fc40003f06270 */
[----:B------:R-:W-:Y:S01]  /*0130*/  LEA.HI.SX32 R5, R5, R2, 0x18 ;  /* 0x0000000205057211 */ /* 0x000fe200078fc2ff */
[----:B------:R-:W-:Y:S01]  /*0140*/  VIADD R14, R0, 0x201 ;  /* 0x00000201000e7836 */ /* 0x000fe20000000000 */
[----:B------:R-:W-:Y:S01]  /*0150*/  SHF.R.U32.HI R12, RZ, 0x1f, R13 ;  /* 0x0000001fff0c7819 */ /* 0x000fe2000001160d */
[----:B------:R-:W-:-:S03]  /*0160*/  IMAD.HI R10, R9, 0x7e8472a9, RZ ;  /* 0x7e8472a9090a7827 */ /* 0x000fc600078e02ff */
[----:B------:R-:W-:Y:S01]  /*0170*/  LEA.HI.SX32 R13, R13, R12, 0x18 ;  /* 0x0000000c0d0d7211 */ /* 0x000fe200078fc2ff */
[----:B------:R-:W-:Y:S01]  /*0180*/  IMAD.HI R15, R8, 0x7e8472a9, RZ ;  /* 0x7e8472a9080f7827 */ /* 0x000fe200078e02ff */
[----:B------:R-:W-:-:S03]  /*0190*/  SHF.R.U32.HI R7, RZ, 0x1f, R10 ;  /* 0x0000001fff077819 */ /* 0x000fc6000001160a */
[----:B------:R-:W-:Y:S01]  /*01a0*/  IMAD.HI R16, R14, 0x7e8472a9, RZ ;  /* 0x7e8472a90e107827 */ /* 0x000fe200078e02ff */
[----:B------:R-:W-:Y:S02]  /*01b0*/  SHF.R.U32.HI R2, RZ, 0x1f, R15 ;  /* 0x0000001fff027819 */ /* 0x000fe4000001160f */
[----:B------:R-:W-:Y:S01]  /*01c0*/  LEA.HI.SX32 R10, R10, R7, 0x18 ;  /* 0x000000070a0a7211 */ /* 0x000fe200078fc2ff */
[----:B------:R-:W-:Y:S01]  /*01d0*/  VIADD R12, R0, 0x203 ;  /* 0x00000203000c7836 */ /* 0x000fe20000000000 */
[----:B------:R-:W-:Y:S01]  /*01e0*/  SHF.R.U32.HI R17, RZ, 0x1f, R16 ;  /* 0x0000001fff117819 */ /* 0x000fe20000011610 */
[----:B------:R-:W-:Y:S01]  /*01f0*/  IMAD.HI R11, R4, 0x7e8472a9, RZ ;  /* 0x7e8472a9040b7827 */ /* 0x000fe200078e02ff */
[----:B------:R-:W-:Y:S02]  /*0200*/  LEA.HI.SX32 R15, R15, R2, 0x18 ;  /* 0x000000020f0f7211 */ /* 0x000fe400078fc2ff */
[----:B------:R-:W-:Y:S01]  /*0210*/  LEA.HI.SX32 R17, R16, R17, 0x18 ;  /* 0x0000001110117211 */ /* 0x000fe200078fc2ff */
[----:B------:R-:W-:Y:S01]  /*0220*/  IMAD.HI R18, R12, 0x7e8472a9, RZ ;  /* 0x7e8472a90c127827 */ /* 0x000fe200078e02ff */
[----:B------:R-:W-:-:S02]  /*0230*/  IADD3 R7, R0, 0x202, RZ ;  /* 0x0000020200077810 */ /* 0x000fc40007ffe0ff */
[----:B------:R-:W-:Y:S01]  /*0240*/  SHF.R.U32.HI R2, RZ, 0x1f, R11 ;  /* 0x0000001fff027819 */ /* 0x000fe2000001160b */
[----:B------:R-:W-:Y:S01]  /*0250*/  IMAD R10, R10, -0x206, R9 ;  /* 0xfffffdfa0a0a7824 */ /* 0x000fe200078e0209 */
[----:B------:R-:W-:Y:S01]  /*0260*/  SHF.R.U32.HI R19, RZ, 0x1f, R18 ;  /* 0x0000001fff137819 */ /* 0x000fe20000011612 */
[----:B------:R-:W-:Y:S01]  /*0270*/  IMAD.HI R9, R5, 0x7e8472a9, RZ ;  /* 0x7e8472a905097827 */ /* 0x000fe200078e02ff */
[----:B------:R-:W-:Y:S02]  /*0280*/  LEA.HI.SX32 R11, R11, R2, 0x18 ;  /* 0x000000020b0b7211 */ /* 0x000fe400078fc2ff */
[----:B------:R-:W-:Y:S01]  /*0290*/  LEA.HI.SX32 R19, R18, R19, 0x18 ;  /* 0x0000001312137211 */ /* 0x000fe200078fc2ff */
[----:B------:R-:W-:Y:S02]  /*02a0*/  IMAD R15, R15, -0x206, R8 ;  /* 0xfffffdfa0f0f7824 */ /* 0x000fe400078e0208 */
[----:B------:R-:W-:Y:S01]  /*02b0*/  IMAD R8, R17, -0x206, R14 ;  /* 0xfffffdfa11087824 */ /* 0x000fe200078e020e */
[----:B------:R-:W-:Y:S01]  /*02c0*/  SHF.R.U32.HI R14, RZ, 0x1f, R9 ;  /* 0x0000001fff0e7819 */ /* 0x000fe20000011609 */
[----:B------:R-:W-:-:S03]  /*02d0*/  IMAD.HI R17, R13, 0x7e8472a9, RZ ;  /* 0x7e8472a90d117827 */ /* 0x000fc600078e02ff */
[----:B------:R-:W-:Y:S01]  /*02e0*/  LEA.HI.SX32 R14, R9, R14, 0x18 ;  /* 0x0000000e090e7211 */ /* 0x000fe200078fc2ff */
[----:B------:R-:W-:Y:S01]  /*02f0*/  VIADD R15, R15, 0xfffffffd ;  /* 0xfffffffd0f0f7836 */ /* 0x000fe20000000000 */
[----:B------:R-:W-:Y:S01]  /*0300*/  SHF.R.U32.HI R18, RZ, 0x1f, R17 ;  /* 0x0000001fff127819 */ /* 0x000fe20000011611 */
[----:B------:R-:W-:-:S03]  /*0310*/  IMAD.HI R20, R7, 0x7e8472a9, RZ ;  /* 0x7e8472a907147827 */ /* 0x000fc600078e02ff */
[----:B------:R-:W-:Y:S01]  /*0320*/  LEA.HI.SX32 R18, R17, R18, 0x18 ;  /* 0x0000001211127211 */ /* 0x000fe200078fc2ff */
[----:B------:R-:W-:Y:S01]  /*0330*/  IMAD R17, R13, -0x206, R6 ;  /* 0xfffffdfa0d117824 */ /* 0x000fe200078e0206 */
[----:B------:R-:W-:Y:S01]  /*0340*/  SHF.R.U32.HI R21, RZ, 0x1f, R20 ;  /* 0x0000001fff157819 */ /* 0x000fe20000011614 */
[----:B------:R-:W-:Y:S02]  /*0350*/  IMAD R6, R14, -0x206, R5 ;  /* 0xfffffdfa0e067824 */ /* 0x000fe400078e0205 */
[----:B------:R-:W-:Y:S01]  /*0360*/  IMAD R5, R5, -0x206, R0 ;  /* 0xfffffdfa05057824 */ /* 0x000fe200078e0200 */
[----:B------:R-:W-:Y:S01]  /*0370*/  IADD3 R17, R17, -0x3, RZ ;  /* 0xfffffffd11117810 */ /* 0x000fe20007ffe0ff */
[----:B------:R-:W-:Y:S01]  /*0380*/  VIADD R10, R10, 0xfffffffd ;  /* 0xfffffffd0a0a7836 */ /* 0x000fe20000000000 */
[----:B------:R-:W-:Y:S01]  /*0390*/  LEA.HI.SX32 R16, R20, R21, 0x18 ;  /* 0x0000001514107211 */ /* 0x000fe200078fc2ff */
[----:B------:R-:W-:Y:S01]  /*03a0*/  VIADD R5, R5, 0xfffffffd ;  /* 0xfffffffd05057836 */ /* 0x000fe20000000000 */
[----:B------:R-:W-:Y:S01]  /*03b0*/  IABS R17, R17 ;  /* 0x0000001100117213 */ /* 0x000fe20000000000 */
[----:B------:R-:W-:-:S03]  /*03c0*/  IMAD.HI R22, R4, 0xfa1a959, RZ ;  /* 0x0fa1a95904167827 */ /* 0x000fc600078e02ff */
[----:B------:R-:W-:Y:S01]  /*03d0*/  IABS R14, R5 ;  /* 0x00000005000e7213 */ /* 0x000fe20000000000 */
[----:B------:R-:W-:Y:S01]  /*03e0*/  IMAD R9, R11, -0x206, R4 ;  /* 0xfffffdfa0b097824 */ /* 0x000fe200078e0204 */
[----:B------:R-:W-:Y:S01]  /*03f0*/  IABS R5, R15 ;  /* 0x0000000f00057213 */ /* 0x000fe20000000000 */
[----:B------:R-:W-:Y:S01]  /*0400*/  IMAD R12, R19, -0x206, R12 ;  /* 0xfffffdfa130c7824 */ /* 0x000fe200078e020c */
[----:B------:R-:W-:Y:S01]  /*0410*/  LEA R4, R3, 0x3ffff, 0x12 ;  /* 0x0003ffff03047811 */ /* 0x000fe200078e90ff */
[----:B------:R-:W-:Y:S01]  /*0420*/  IMAD.HI R21, R16, 0x7e8472a9, RZ ;  /* 0x7e8472a910157827 */ /* 0x000fe200078e02ff */
[----:B------:R-:W-:Y:S02]  /*0430*/  IABS R3, R10 ;  /* 0x0000000a00037213 */ /* 0x000fe40000000000 */
[----:B------:R-:W-:Y:S01]  /*0440*/  SHF.R.U32.HI R23, RZ, 0x1f, R22 ;  /* 0x0000001fff177819 */ /* 0x000fe20000011616 */
[----:B------:R-:W-:Y:S01]  /*0450*/  IMAD.MOV.U32 R10, RZ, RZ, R14 ;  /* 0x000000ffff0a7224 */ /* 0x000fe200078e000e */
[----:B------:R-:W-:Y:S01]  /*0460*/  MOV R14, R17 ;  /* 0x00000011000e7202 */ /* 0x000fe20000000f00 */
[----:B------:R-:W-:Y:S01]  /*0470*/  VIADD R5, R5, 0xfffffe01 ;  /* 0xfffffe0105057836 */ /* 0x000fe20000000000 */
[----:B------:R-:W-:Y:S01]  /*0480*/  IADD3 R12, R12, -0x3, RZ ;  /* 0xfffffffd0c0c7810 */ /* 0x000fe20007ffe0ff */
[----:B------:R-:W-:Y:S01]  /*0490*/  VIADD R10, R10, 0xfffffe01 ;  /* 0xfffffe010a0a7836 */ /* 0x000fe20000000000 */
[----:B------:R-:W-:Y:S01]  /*04a0*/  LEA.HI R2, R22, R23, RZ, 0x12 ;  /* 0x0000001716027211 */ /* 0x000fe200078f90ff */
[----:B------:R-:W-:Y:S01]  /*04b0*/  IMAD R7, R16, -0x206, R7 ;  /* 0xfffffdfa10077824 */ /* 0x000fe200078e0207 */
[----:B------:R-:W-:Y:S01]  /*04c0*/  IABS R17, R5 ;  /* 0x0000000500117213 */ /* 0x000fe20000000000 */
[----:B------:R-:W-:Y:S01]  /*04d0*/  VIADD R9, R9, 0xfffffffd ;  /* 0xfffffffd09097836 */ /* 0x000fe20000000000 */
[----:B------:R-:W-:Y:S01]  /*04e0*/  IABS R15, R10 ;  /* 0x0000000a000f7213 */ /* 0x000fe20000000000 */
[----:B------:R-:W-:Y:S01]  /*04f0*/  VIADD R8, R8, 0xfffffffd ;  /* 0xfffffffd08087836 */ /* 0x000fe20000000000 */
[----:B------:R-:W-:Y:S01]  /*0500*/  IADD3 R10, R4, -R17, RZ ;  /* 0x80000011040a7210 */ /* 0x000fe20007ffe0ff */
[----:B------:R-:W-:Y:S01]  /*0510*/  IMAD.HI R20, R11, 0x7e8472a9, RZ ;  /* 0x7e8472a90b147827 */ /* 0x000fe200078e02ff */
[----:B------:R-:W-:-:S02]  /*0520*/  SHF.R.U32.HI R22, RZ, 0x1f, R21 ;  /* 0x0000001fff167819 */ /* 0x000fc40000011615 */
[----:B------:R-:W-:Y:S01]  /*0530*/  IADD3 R14, R14, -0x1ff, RZ ;  /* 0xfffffe010e0e7810 */ /* 0x000fe20007ffe0ff */
[----:B------:R-:W-:Y:S01]  /*0540*/  VIADD R7, R7, 0xfffffffd ;  /* 0xfffffffd07077836 */ /* 0x000fe20000000000 */
[----:B------:R-:W-:Y:S01]  /*0550*/  IABS R17, R9 ;  /* 0x0000000900117213 */ /* 0x000fe20000000000 */
[----:B------:R-:W-:Y:S01]  /*0560*/  IMAD R13, R18, -0x206, R13 ;  /* 0xfffffdfa120d7824 */ /* 0x000fe200078e020d */
[----:B------:R-:W-:Y:S01]  /*0570*/  IABS R9, R8 ;  /* 0x0000000800097213 */ /* 0x000fe20000000000 */
[----:B------:R-:W-:Y:S01]  /*0580*/  VIADD R3, R3, 0xfffffe01 ;  /* 0xfffffe0103037836 */ /* 0x000fe20000000000 */
[----:B------:R-:W-:Y:S01]  /*0590*/  IABS R12, R12 ;  /* 0x0000000c000c7213 */ /* 0x000fe20000000000 */
[----:B------:R-:W-:Y:S01]  /*05a0*/  VIADD R6, R6, 0xfffffffd ;  /* 0xfffffffd06067836 */ /* 0x000fe20000000000 */
[----:B------:R-:W-:Y:S01]  /*05b0*/  SHF.R.U32.HI R19, RZ, 0x1f, R20 ;  /* 0x0000001fff137819 */ /* 0x000fe20000011614 */
[----:B------:R-:W-:Y:S01]  /*05c0*/  VIADD R13, R13, 0xfffffffd ;  /* 0xfffffffd0d0d7836 */ /* 0x000fe20000000000 */
[----:B------:R-:W-:-:S02]  /*05d0*/  LEA.HI.SX32 R21, R21, R22, 0x18 ;  /* 0x0000001615157211 */ /* 0x000fc400078fc2ff */
[----:B------:R-:W-:Y:S02]  /*05e0*/  IABS R14, R14 ;  /* 0x0000000e000e7213 */ /* 0x000fe40000000000 */
[----:B------:R-:W-:Y:S01]  /*05f0*/  IABS R18, R7 ;  /* 0x0000000700127213 */ /* 0x000fe20000000000 */
[----:B------:R-:W-:Y:S01]  /*0600*/  IMAD.MOV.U32 R7, RZ, RZ, R9 ;  /* 0x000000ffff077224 */ /* 0x000fe200078e0009 */
[----:B------:R-:W-:Y:S01]  /*0610*/  LEA.HI.SX32 R20, R20, R19, 0x18 ;  /* 0x0000001314147211 */ /* 0x000fe200078fc2ff */
[----:B------:R-:W-:Y:S01]  /*0620*/  IMAD.MOV.U32 R9, RZ, RZ, R12 ;  /* 0x000000ffff097224 */ /* 0x000fe200078e000c */
[----:B------:R-:W-:Y:S01]  /*0630*/  IABS R3, R3 ;  /* 0x0000000300037213 */ /* 0x000fe20000000000 */
[----:B------:R-:W-:Y:S01]  /*0640*/  IMAD R16, R21, -0x206, R16 ;  /* 0xfffffdfa15107824 */ /* 0x000fe200078e0210 */
[----:B------:R-:W-:Y:S01]  /*0650*/  MOV R8, R17 ;  /* 0x0000001100087202 */ /* 0x000fe20000000f00 */
[----:B------:R-:W-:Y:S01]  /*0660*/  IMAD.MOV.U32 R5, RZ, RZ, R14 ;  /* 0x000000ffff057224 */ /* 0x000fe200078e000e */
[----:B------:R-:W-:Y:S01]  /*0670*/  MOV R12, R18 ;  /* 0x00000012000c7202 */ /* 0x000fe20000000f00 */
[----:B------:R-:W-:Y:S01]  /*0680*/  IMAD R11, R20, -0x206, R11 ;  /* 0xfffffdfa140b7824 */ /* 0x000fe200078e020b */
[----:B------:R-:W-:Y:S01]  /*0690*/  IABS R17, R6 ;  /* 0x0000000600117213 */ /* 0x000fe20000000000 */
[----:B------:R-:W-:Y:S01]  /*06a0*/  VIADD R6, R7, 0xfffffe01 ;  /* 0xfffffe0107067836 */ /* 0x000fe20000000000 */
[----:B------:R-:W-:Y:S01]  /*06b0*/  IABS R13, R13 ;  /* 0x0000000d000d7213 */ /* 0x000fe20000000000 */
[----:B------:R-:W-:Y:S01]  /*06c0*/  VIADD R7, R9, 0xfffffe01 ;  /* 0xfffffe0109077836 */ /* 0x000fe20000000000 */
[----:B------:R-:W-:Y:S01]  /*06d0*/  IADD3 R9, R12, -0x1ff, RZ ;  /* 0xfffffe010c097810 */ /* 0x000fe20007ffe0ff */
[----:B------:R-:W-:Y:S01]  /*06e0*/  IMAD.IADD R14, R4, 0x1, -R3 ;  /* 0x00000001040e7824 */ /* 0x000fe200078e0a03 */
[----:B------:R-:W-:Y:S01]  /*06f0*/  IADD3 R15, R4, -R15, RZ ;  /* 0x8000000f040f7210 */ /* 0x000fe20007ffe0ff */
[----:B------:R-:W-:Y:S01]  /*0700*/  VIADD R16, R16, 0xfffffffd ;  /* 0xfffffffd10107836 */ /* 0x000fe20000000000 */
[----:B------:R-:W-:Y:S01]  /*0710*/  IADD3 R8, R8, -0x1ff, RZ ;  /* 0xfffffe0108087810 */ /* 0x000fe20007ffe0ff */
[----:B------:R-:W-:Y:S01]  /*0720*/  IMAD.IADD R3, R4, 0x1, -R5 ;  /* 0x0000000104037824 */ /* 0x000fe200078e0a05 */
[----:B------:R-:W-:Y:S01]  /*0730*/  IABS R18, R9 ;  /* 0x0000000900127213 */ /* 0x000fe20000000000 */
[----:B------:R-:W1:Y:S01]  /*0740*/  LDC.64 R4, c[0x0][0x210] ;  /* 0x00008400ff047b82 */ /* 0x000e620000000a00 */
[----:B------:R-:W-:Y:S01]  /*0750*/  VIADD R11, R11, 0xfffffffd ;  /* 0xfffffffd0b0b7836 */ /* 0x000fe20000000000 */
[----:B------:R-:W-:Y:S01]  /*0760*/  IABS R8, R8 ;  /* 0x0000000800087213 */ /* 0x000fe20000000000 */
[----:B------:R-:W-:Y:S01]  /*0770*/  IMAD.MOV.U32 R12, RZ, RZ, R17 ;  /* 0x000000ffff0c7224 */ /* 0x000fe200078e0011 */
[----:B------:R-:W-:Y:S01]  /*0780*/  IABS R17, R6 ;  /* 0x0000000600117213 */ /* 0x000fe20000000000 */
[----:B------:R-:W-:Y:S01]  /*0790*/  IMAD.MOV.U32 R9, RZ, RZ, R13 ;  /* 0x000000ffff097224 */ /* 0x000fe200078e000d */
[----:B------:R-:W-:-:S02]  /*07a0*/  IABS R16, R16 ;  /* 0x0000001000107213 */ /* 0x000fc40000000000 */
[----:B------:R-:W-:Y:S02]  /*07b0*/  IABS R11, R11 ;  /* 0x0000000b000b7213 */ /* 0x000fe40000000000 */
[----:B------:R-:W-:Y:S01]  /*07c0*/  IABS R19, R7 ;  /* 0x0000000700137213 */ /* 0x000fe20000000000 */
[----:B------:R-:W-:Y:S01]  /*07d0*/  IMAD.MOV.U32 R7, RZ, RZ, R8 ;  /* 0x000000ffff077224 */ /* 0x000fe200078e0008 */
[----:B------:R-:W-:Y:S01]  /*07e0*/  IADD3 R6, R12, -0x1ff, RZ ;  /* 0xfffffe010c067810 */ /* 0x000fe20007ffe0ff */
[----:B------:R-:W-:Y:S01]  /*07f0*/  IMAD.MOV.U32 R12, RZ, RZ, R16 ;  /* 0x000000ffff0c7224 */ /* 0x000fe200078e0010 */
[----:B------:R-:W-:Y:S01]  /*0800*/  MOV R13, R17 ;  /* 0x00000011000d7202 */ /* 0x000fe20000000f00 */
[----:B------:R-:W-:Y:S01]  /*0810*/  IMAD.MOV.U32 R17, RZ, RZ, R18 ;  /* 0x000000ffff117224 */ /* 0x000fe200078e0012 */
[----:B------:R-:W-:Y:S01]  /*0820*/  IADD3 R9, R9, -0x1ff, RZ ;  /* 0xfffffe0109097810 */ /* 0x000fe20007ffe0ff */
[----:B------:R-:W-:Y:S01]  /*0830*/  VIADD R11, R11, 0xfffffe01 ;  /* 0xfffffe010b0b7836 */ /* 0x000fe20000000000 */
[----:B------:R-:W-:Y:S01]  /*0840*/  LEA R2, R2, 0x3ffff, 0x12 ;  /* 0x0003ffff02027811 */ /* 0x000fe200078e90ff */
[----:B------:R-:W-:Y:S01]  /*0850*/  VIADD R12, R12, 0xfffffe01 ;  /* 0xfffffe010c0c7836 */ /* 0x000fe20000000000 */
[----:B------:R-:W-:-:S02]  /*0860*/  IABS R16, R6 ;  /* 0x0000000600107213 */ /* 0x000fc40000000000 */
[----:B------:R-:W-:Y:S01]  /*0870*/  IABS R9, R9 ;  /* 0x0000000900097213 */ /* 0x000fe20000000000 */
[C---:B------:R-:W-:Y:S01]  /*0880*/  IMAD.IADD R8, R2.reuse, 0x1, -R13 ;  /* 0x0000000102087824 */ /* 0x040fe200078e0a0d */
[----:B------:R-:W-:Y:S02]  /*0890*/  IADD3 R7, R2, -R7, RZ ;  /* 0x8000000702077210 */ /* 0x000fe40007ffe0ff */
[----:B------:R-:W-:Y:S01]  /*08a0*/  IADD3 R6, R2, -R17, RZ ;  /* 0x8000001102067210 */ /* 0x000fe20007ffe0ff */
[----:B------:R-:W-:Y:S01]  /*08b0*/  IMAD.IADD R2, R2, 0x1, -R19 ;  /* 0x0000000102027824 */ /* 0x000fe200078e0a13 */
[----:B------:R-:W-:Y:S02]  /*08c0*/  MOV R13, R16 ;  /* 0x00000010000d7202 */ /* 0x000fe40000000f00 */
[----:B------:R-:W-:Y:S02]  /*08d0*/  MOV R19, R9 ;  /* 0x0000000900137202 */ /* 0x000fe40000000f00 */
[----:B------:R-:W-:Y:S01]  /*08e0*/  IABS R21, R11 ;  /* 0x0000000b00157213 */ /* 0x000fe20000000000 */
[----:B------:R-:W-:Y:S01]  /*08f0*/  IMAD R15, R13, -0x200, R15 ;  /* 0xfffffe000d0f7824 */ /* 0x000fe200078e020f */
[----:B------:R-:W-:Y:S01]  /*0900*/  IABS R25, R12 ;  /* 0x0000000c00197213 */ /* 0x000fe20000000000 */
[----:B------:R-:W-:-:S02]  /*0910*/  IMAD R17, R19, -0x200, R3 ;  /* 0xfffffe0013117824 */ /* 0x000fc400078e0203 */
[----:B------:R-:W-:Y:S02]  /*0920*/  IMAD R13, R13, -0x200, R14 ;  /* 0xfffffe000d0d7824 */ /* 0x000fe400078e020e */
[----:B------:R-:W-:Y:S01]  /*0930*/  IMAD R19, R19, -0x200, R10 ;  /* 0xfffffe0013137824 */ /* 0x000fe200078e020a */
[----:B------:R-:W-:Y:S01]  /*0940*/  CS2R R10, SRZ ;  /* 0x00000000000a7805 */ /* 0x000fe2000001ff00 */
[----:B------:R-:W-:Y:S02]  /*0950*/  IMAD R7, R21, -0x200, R7 ;  /* 0xfffffe0015077824 */ /* 0x000fe400078e0207 */
[----:B------:R-:W-:Y:S02]  /*0960*/  IMAD R23, R25, -0x200, R6 ;  /* 0xfffffe0019177824 */ /* 0x000fe400078e0206 */
[----:B------:R-:W-:Y:S01]  /*0970*/  IMAD R21, R21, -0x200, R8 ;  /* 0xfffffe0015157824 */ /* 0x000fe200078e0208 */
[----:B------:R-:W-:Y:S01]  /*0980*/  CS2R R8, SRZ ;  /* 0x0000000000087805 */ /* 0x000fe2000001ff00 */
[----:B------:R-:W-:-:S02]  /*0990*/  IMAD R25, R25, -0x200, R2 ;  /* 0xfffffe0019197824 */ /* 0x000fc400078e0202 */
[----:B-1----:R-:W-:-:S04]  /*09a0*/  IMAD.WIDE R2, R15, 0x4, R4 ;  /* 0x000000040f027825 */ /* 0x002fc800078e0204 */
[--C-:B------:R-:W-:Y:S01]  /*09b0*/  IMAD.WIDE R12, R13, 0x4, R4.reuse ;  /* 0x000000040d0c7825 */ /* 0x100fe200078e0204 */
[----:B------:R1:W2:Y:S03]  /*09c0*/  @!P0 LDG.E.EL R8, desc[UR4][R2.64] ;  /* 0x0000000402088981 */ /* 0x0002a6000c2e1900 */
[--C-:B------:R-:W-:Y:S01]  /*09d0*/  IMAD.WIDE R14, R17, 0x4, R4.reuse ;  /* 0x00000004110e7825 */ /* 0x100fe200078e0204 */
[----:B------:R-:W2:Y:S03]  /*09e0*/  @!P0 LDG.E.EL R9, desc[UR4][R12.64] ;  /* 0x000000040c098981 */ /* 0x000ea6000c2e1900 */
[--C-:B------:R-:W-:Y:S01]  /*09f0*/  IMAD.WIDE R18, R19, 0x4, R4.reuse ;  /* 0x0000000413127825 */ /* 0x100fe200078e0204 */
[----:B------:R-:W2:Y:S01]  /*0a00*/  @!P0 LDG.E.EL R10, desc[UR4][R14.64] ;  /* 0x000000040e0a8981 */ /* 0x000ea2000c2e1900 */
[----:B-1----:R-:W1:Y:S02]  /*0a10*/  LDC.64 R2, c[0x0][0x218] ;  /* 0x00008600ff027b82 */ /* 0x002e640000000a00 */
[----:B------:R-:W-:Y:S01]  /*0a20*/  IMAD.WIDE R16, R7, 0x4, R4 ;  /* 0x0000000407107825 */ /* 0x000fe200078e0204 */
[----:B------:R-:W2:Y:S01]  /*0a30*/  @!P0 LDG.E.EL R11, desc[UR4][R18.64] ;  /* 0x00000004120b8981 */ /* 0x000ea2000c2e1900 */
[----:B------:R-:W-:-:S02]  /*0a40*/  CS2R R6, SRZ ;  /* 0x0000000000067805 */ /* 0x000fc4000001ff00 */
[----:B------:R-:W-:-:S04]  /*0a50*/  IMAD.WIDE R20, R21, 0x4, R4 ;  /* 0x0000000415147825 */ /* 0x000fc800078e0204 */
[----:B------:R-:W-:-:S04]  /*0a60*/  IMAD.WIDE R22, R23, 0x4, R4 ;  /* 0x0000000417167825 */ /* 0x000fc800078e0204 */
[----:B------:R-:W-:Y:S01]  /*0a70*/  IMAD.WIDE R24, R25, 0x4, R4 ;  /* 0x0000000419187825 */ /* 0x000fe200078e0204 */
[----:B------:R-:W-:Y:S01]  /*0a80*/  CS2R R4, SRZ ;  /* 0x0000000000047805 */ /* 0x000fe2000001ff00 */
[----:B------:R3:W5:Y:S04]  /*0a90*/  @!P1 LDG.E.EL R6, desc[UR4][R22.64] ;  /* 0x0000000416069981 */ /* 0x000768000c2e1900 */
[----:B------:R3:W5:Y:S04]  /*0aa0*/  @!P1 LDG.E.EL R7, desc[UR4][R24.64] ;  /* 0x0000000418079981 */ /* 0x000768000c2e1900 */
[----:B------:R3:W5:Y:S01]  /*0ab0*/  @!P1 LDG.E.EL R4, desc[UR4][R16.64] ;  /* 0x0000000410049981 */ /* 0x000762000c2e1900 */
[----:B-1----:R-:W-:-:S03]  /*0ac0*/  IMAD.WIDE R2, R0, 0x4, R2 ;  /* 0x0000000400027825 */ /* 0x002fc600078e0202 */
[----:B------:R3:W5:Y:S04]  /*0ad0*/  @!P1 LDG.E.EL R5, desc[UR4][R20.64] ;  /* 0x0000000414059981 */ /* 0x000768000c2e1900 */
[----:B--2---:R3:W-:Y:S01]  /*0ae0*/  @!P0 STG.E.128 desc[UR4][R2.64], R8 ;  /* 0x0000000802008986 */ /* 0x0047e2000c101d04 */
[----:B------:R-:W-:Y:S05]  /*0af0*/  @P1 EXIT ;  /* 0x000000000000194d */ /* 0x000fea0003800000 */
[----:B-----5:R-:W-:Y:S01]  /*0b00*/  STG.E.128 desc[UR4][R2.64+0x800], R4 ;  /* 0x0008000402007986 */ /* 0x020fe2000c101d04 */
[----:B------:R-:W-:Y:S05]  /*0b10*/  EXIT ;  /* 0x000000000000794d */ /* 0x000fea0003800000 */
.L_x_0:
[----:B------:R-:W-:-:S00]  /*0b20*/  BRA `(.L_x_0) ;  /* 0xfffffffc00fc7947 */ /* 0x000fc0000383ffff */
[----:B------:R-:W-:-:S00]  /*0b30*/  NOP ;  /* 0x0000000000007918 */ /* 0x000fc00000000000 */
        /* <DEDUP_REMOVED lines=12> */
.L_x_1:


//--------------------- .nv.constant0.triton_poi_fused_reflection_pad2d_40 --------------------------
	.section	.nv.constant0.triton_poi_fused_reflection_pad2d_40,"a",@progbits
	.sectionflags	@""
	.align	4
.nv.constant0.triton_poi_fused_reflection_pad2d_40:
	.zero		548
